//
// Generated by NVIDIA NVVM Compiler
//
// Compiler Build ID: CL-36424714
// Cuda compilation tools, release 13.0, V13.0.88
// Based on NVVM 20.0.0
//

.version 9.0
.target sm_100
.address_size 64

	// .globl	_Z13accumulate_piPdid

.visible .entry _Z13accumulate_piPdid(
	.param .u64 .ptr .align 1 _Z13accumulate_piPdid_param_0,
	.param .u32 _Z13accumulate_piPdid_param_1,
	.param .f64 _Z13accumulate_piPdid_param_2
)
{
	.reg .pred 	%p<8>;
	.reg .b32 	%r<31>;
	.reg .b64 	%rd<8>;
	.reg .b64 	%fd<50>;

	ld.param.u64 	%rd5, [_Z13accumulate_piPdid_param_0];
	ld.param.u32 	%r12, [_Z13accumulate_piPdid_param_1];
	ld.param.f64 	%fd8, [_Z13accumulate_piPdid_param_2];
	cvta.to.global.u64 	%rd1, %rd5;
	mov.u32 	%r13, %tid.x;
	mov.u32 	%r14, %ctaid.x;
	mov.u32 	%r15, %ntid.x;
	mad.lo.s32 	%r16, %r14, %r15, %r13;
	mov.u32 	%r17, %nctaid.x;
	mul.lo.s32 	%r18, %r17, %r15;
	div.u32 	%r19, %r12, %r18;
	mul.lo.s32 	%r1, %r19, %r16;
	add.s32 	%r20, %r1, %r19;
	add.s32 	%r21, %r18, -1;
	setp.eq.s32 	%p1, %r16, %r21;
	selp.b32 	%r2, %r12, %r20, %p1;
	setp.ge.s32 	%p2, %r1, %r2;
	mov.f64 	%fd49, 0d0000000000000000;
	@%p2 bra 	$L__BB0_6;
	sub.s32 	%r22, %r2, %r1;
	and.b32  	%r3, %r22, 3;
	setp.eq.s32 	%p3, %r3, 0;
	mov.f64 	%fd49, 0d0000000000000000;
	mov.u32 	%r29, %r1;
	@%p3 bra 	$L__BB0_4;
	neg.s32 	%r27, %r3;
	mov.f64 	%fd49, 0d0000000000000000;
	mov.u32 	%r29, %r1;
$L__BB0_3:
	.pragma "nounroll";
	cvt.rn.f64.s32 	%fd13, %r29;
	add.f64 	%fd14, %fd13, 0d3FE0000000000000;
	mul.f64 	%fd15, %fd8, %fd14;
	fma.rn.f64 	%fd16, %fd15, %fd15, 0d3FF0000000000000;
	mov.f64 	%fd17, 0d4010000000000000;
	div.rn.f64 	%fd18, %fd17, %fd16;
	add.f64 	%fd49, %fd49, %fd18;
	add.s32 	%r29, %r29, 1;
	add.s32 	%r27, %r27, 1;
	setp.ne.s32 	%p4, %r27, 0;
	@%p4 bra 	$L__BB0_3;
$L__BB0_4:
	sub.s32 	%r23, %r1, %r2;
	setp.gt.u32 	%p5, %r23, -4;
	@%p5 bra 	$L__BB0_6;
$L__BB0_5:
	cvt.rn.f64.s32 	%fd19, %r29;
	add.f64 	%fd20, %fd19, 0d3FE0000000000000;
	mul.f64 	%fd21, %fd8, %fd20;
	fma.rn.f64 	%fd22, %fd21, %fd21, 0d3FF0000000000000;
	mov.f64 	%fd23, 0d4010000000000000;
	div.rn.f64 	%fd24, %fd23, %fd22;
	add.f64 	%fd25, %fd49, %fd24;
	add.s32 	%r24, %r29, 1;
	cvt.rn.f64.s32 	%fd26, %r24;
	add.f64 	%fd27, %fd26, 0d3FE0000000000000;
	mul.f64 	%fd28, %fd8, %fd27;
	fma.rn.f64 	%fd29, %fd28, %fd28, 0d3FF0000000000000;
	div.rn.f64 	%fd30, %fd23, %fd29;
	add.f64 	%fd31, %fd25, %fd30;
	add.s32 	%r25, %r29, 2;
	cvt.rn.f64.s32 	%fd32, %r25;
	add.f64 	%fd33, %fd32, 0d3FE0000000000000;
	mul.f64 	%fd34, %fd8, %fd33;
	fma.rn.f64 	%fd35, %fd34, %fd34, 0d3FF0000000000000;
	div.rn.f64 	%fd36, %fd23, %fd35;
	add.f64 	%fd37, %fd31, %fd36;
	add.s32 	%r26, %r29, 3;
	cvt.rn.f64.s32 	%fd38, %r26;
	add.f64 	%fd39, %fd38, 0d3FE0000000000000;
	mul.f64 	%fd40, %fd8, %fd39;
	fma.rn.f64 	%fd41, %fd40, %fd40, 0d3FF0000000000000;
	div.rn.f64 	%fd42, %fd23, %fd41;
	add.f64 	%fd49, %fd37, %fd42;
	add.s32 	%r29, %r29, 4;
	setp.lt.s32 	%p6, %r29, %r2;
	@%p6 bra 	$L__BB0_5;
$L__BB0_6:
	ld.global.u64 	%rd7, [%rd1];
$L__BB0_7:
	mov.b64 	%fd43, %rd7;
	add.f64 	%fd44, %fd49, %fd43;
	mov.b64 	%rd6, %fd44;
	atom.relaxed.global.cas.b64 	%rd4, [%rd1], %rd7, %rd6;
	setp.ne.s64 	%p7, %rd7, %rd4;
	mov.u64 	%rd7, %rd4;
	@%p7 bra 	$L__BB0_7;
	ret;

}


// ===== COMPILED SASS (sm_100) =====

	.target	sm_100

	.elftype	@"ET_EXEC"


//--------------------- .note.nv.tkinfo           --------------------------
	.section	.note.nv.tkinfo,"",@"SHT_NOTE"
	.sectionflags	@"SHF_NOTE_NV_TKINFO"
	.tkinfo
        /*0018*/ 	.word	0x00000002
        /*0030*/ 	.string	""
        /*0030*/ 	.string	"ptxas"
        /*0030*/ 	.string	"Cuda compilation tools, release 13.0, V13.0.88"
        /*0030*/ 	.string	"Build cuda_13.0.r13.0/compiler.36424714_0"
        /*0030*/ 	.string	"-arch sm_100 -m 64 "



//--------------------- .note.nv.cuinfo           --------------------------
	.section	.note.nv.cuinfo,"",@"SHT_NOTE"
	.sectionflags	@"SHF_NOTE_NV_CUINFO"
        /*0018*/ 	.short	0x0002
        /*001a*/ 	.short	0x0064
        /*001c*/ 	.short	0x0082
	.zero		2


//--------------------- .nv.info                  --------------------------
	.section	.nv.info,"",@"SHT_CUDA_INFO"
	.align	4


	//----- nvinfo : EIATTR_REGCOUNT
	.align		4
        /*0000*/ 	.byte	0x04, 0x2f
        /*0002*/ 	.short	(.L_1 - .L_0)
	.align		4
.L_0:
        /*0004*/ 	.word	index@(_Z13accumulate_piPdid)
        /*0008*/ 	.word	0x0000001d


	//----- nvinfo : EIATTR_FRAME_SIZE
	.align		4
.L_1:
        /*000c*/ 	.byte	0x04, 0x11
        /*000e*/ 	.short	(.L_3 - .L_2)
	.align		4
.L_2:
        /*0010*/ 	.word	index@($__internal_0_$__cuda_sm20_div_rn_f64_full)
        /*0014*/ 	.word	0x00000000


	//----- nvinfo : EIATTR_FRAME_SIZE
	.align		4
.L_3:
        /*0018*/ 	.byte	0x04, 0x11
        /*001a*/ 	.short	(.L_5 - .L_4)
	.align		4
.L_4:
        /*001c*/ 	.word	index@(_Z13accumulate_piPdid)
        /*0020*/ 	.word	0x00000000


	//----- nvinfo : EIATTR_MIN_STACK_SIZE
	.align		4
.L_5:
        /*0024*/ 	.byte	0x04, 0x12
        /*0026*/ 	.short	(.L_7 - .L_6)
	.align		4
.L_6:
        /*0028*/ 	.word	index@(_Z13accumulate_piPdid)
        /*002c*/ 	.word	0x00000000
.L_7:


//--------------------- .nv.compat                --------------------------
	.section	.nv.compat,"",@"SHT_CUDA_COMPAT_INFO"
	.align	4
        /*0000*/ 	.byte	0x02, 0x09, 0x00, 0x00, 0x02, 0x02, 0x01, 0x00, 0x02, 0x05, 0x05, 0x00, 0x03, 0x07, 0x01, 0x01
        /*0010*/ 	.byte	0x02, 0x03, 0x00, 0x00, 0x02, 0x06, 0x01, 0x00, 0x04, 0x0b, 0x08, 0x00, 0x01, 0x00, 0x00, 0x00
        /*0020*/ 	.byte	0x00, 0x00, 0x00, 0x00


//--------------------- .nv.info._Z13accumulate_piPdid --------------------------
	.section	.nv.info._Z13accumulate_piPdid,"",@"SHT_CUDA_INFO"
	.sectionflags	@""
	.align	4


	//----- nvinfo : EIATTR_CUDA_API_VERSION
	.align		4
        /*0000*/ 	.byte	0x04, 0x37
        /*0002*/ 	.short	(.L_9 - .L_8)
.L_8:
        /*0004*/ 	.word	0x00000082


	//----- nvinfo : EIATTR_KPARAM_INFO
	.align		4
.L_9:
        /*0008*/ 	.byte	0x04, 0x17
        /*000a*/ 	.short	(.L_11 - .L_10)
.L_10:
        /*000c*/ 	.word	0x00000000
        /*0010*/ 	.short	0x0002
        /*0012*/ 	.short	0x0010
        /*0014*/ 	.byte	0x00, 0xf0, 0x21, 0x00


	//----- nvinfo : EIATTR_KPARAM_INFO
	.align		4
.L_11:
        /*0018*/ 	.byte	0x04, 0x17
        /*001a*/ 	.short	(.L_13 - .L_12)
.L_12:
        /*001c*/ 	.word	0x00000000
        /*0020*/ 	.short	0x0001
        /*0022*/ 	.short	0x0008
        /*0024*/ 	.byte	0x00, 0xf0, 0x11, 0x00


	//----- nvinfo : EIATTR_KPARAM_INFO
	.align		4
.L_13:
        /*0028*/ 	.byte	0x04, 0x17
        /*002a*/ 	.short	(.L_15 - .L_14)
.L_14:
        /*002c*/ 	.word	0x00000000
        /*0030*/ 	.short	0x0000
        /*0032*/ 	.short	0x0000
        /*0034*/ 	.byte	0x00, 0xf5, 0x21, 0x00


	//----- nvinfo : EIATTR_SPARSE_MMA_MASK
	.align		4
.L_15:
        /*0038*/ 	.byte	0x03, 0x50
        /*003a*/ 	.short	0x0000


	//----- nvinfo : EIATTR_MAXREG_COUNT
	.align		4
        /*003c*/ 	.byte	0x03, 0x1b
        /*003e*/ 	.short	0x00ff


	//----- nvinfo : EIATTR_MERCURY_ISA_VERSION
	.align		4
        /*0040*/ 	.byte	0x03, 0x5f
        /*0042*/ 	.short	0x0101


	//----- nvinfo : EIATTR_VRC_CTA_INIT_COUNT
	.align		4
        /*0044*/ 	.byte	0x02, 0x4a
	.zero		1
	.zero		1


	//----- nvinfo : EIATTR_EXIT_INSTR_OFFSETS
	.align		4
        /*0048*/ 	.byte	0x04, 0x1c
        /*004a*/ 	.short	(.L_17 - .L_16)


	//   ....[0]....
.L_16:
        /*004c*/ 	.word	0x00000c20


	//----- nvinfo : EIATTR_CRS_STACK_SIZE
	.align		4
.L_17:
        /*0050*/ 	.byte	0x04, 0x1e
        /*0052*/ 	.short	(.L_19 - .L_18)
.L_18:
        /*0054*/ 	.word	0x00000000


	//----- nvinfo : EIATTR_CBANK_PARAM_SIZE
	.align		4
.L_19:
        /*0058*/ 	.byte	0x03, 0x19
        /*005a*/ 	.short	0x0018


	//----- nvinfo : EIATTR_PARAM_CBANK
	.align		4
        /*005c*/ 	.byte	0x04, 0x0a
        /*005e*/ 	.short	(.L_21 - .L_20)
	.align		4
.L_20:
        /*0060*/ 	.word	index@(.nv.constant0._Z13accumulate_piPdid)
        /*0064*/ 	.short	0x0380
        /*0066*/ 	.short	0x0018


	//----- nvinfo : EIATTR_SW_WAR
	.align		4
.L_21:
        /*0068*/ 	.byte	0x04, 0x36
        /*006a*/ 	.short	(.L_23 - .L_22)
.L_22:
        /*006c*/ 	.word	0x00000008
.L_23:


//--------------------- .nv.callgraph             --------------------------
	.section	.nv.callgraph,"",@"SHT_CUDA_CALLGRAPH"
	.align	4
	.sectionentsize	8
	.align		4
        /*0000*/ 	.word	0x00000000
	.align		4
        /*0004*/ 	.word	0xffffffff
	.align		4
        /*0008*/ 	.word	0x00000000
	.align		4
        /*000c*/ 	.word	0xfffffffe
	.align		4
        /*0010*/ 	.word	0x00000000
	.align		4
        /*0014*/ 	.word	0xfffffffd
	.align		4
        /*0018*/ 	.word	0x00000000
	.align		4
        /*001c*/ 	.word	0xfffffffc


//--------------------- .text._Z13accumulate_piPdid --------------------------
	.section	.text._Z13accumulate_piPdid,"ax",@progbits
	.align	128
        .global         _Z13accumulate_piPdid
        .type           _Z13accumulate_piPdid,@function
        .size           _Z13accumulate_piPdid,(.L_x_24 - _Z13accumulate_piPdid)
        .other          _Z13accumulate_piPdid,@"STO_CUDA_ENTRY STV_DEFAULT"
_Z13accumulate_piPdid:
.text._Z13accumulate_piPdid:
[----:B------:R-:W-:Y:S08]  /*0000*/  LDC R1, c[0x0][0x37c] ;  /* 0x0000df00ff017b82 */ /* 0x000ff00000000800 */
[----:B------:R-:W0:Y:S01]  /*0010*/  LDC R7, c[0x0][0x360] ;  /* 0x0000d800ff077b82 */ /* 0x000e220000000800 */
[----:B------:R-:W0:Y:S01]  /*0020*/  LDCU UR4, c[0x0][0x370] ;  /* 0x00006e00ff0477ac */ /* 0x000e220008000800 */
[----:B------:R-:W1:Y:S01]  /*0030*/  S2R R26, SR_TID.X ;  /* 0x00000000001a7919 */ /* 0x000e620000002100 */
[----:B------:R-:W-:Y:S01]  /*0040*/  BSSY.RECONVERGENT B0, `(.L_x_0) ;  /* 0x00000b3000007945 */ /* 0x000fe20003800200 */
[----:B------:R-:W-:Y:S01]  /*0050*/  CS2R R20, SRZ ;  /* 0x0000000000147805 */ /* 0x000fe2000001ff00 */
[----:B------:R-:W2:Y:S03]  /*0060*/  LDCU.64 UR6, c[0x0][0x390] ;  /* 0x00007200ff0677ac */ /* 0x000ea60008000a00 */
[----:B------:R-:W3:Y:S01]  /*0070*/  LDC R23, c[0x0][0x388] ;  /* 0x0000e200ff177b82 */ /* 0x000ee20000000800 */
[----:B------:R-:W4:Y:S01]  /*0080*/  LDCU.64 UR8, c[0x0][0x390] ;  /* 0x00007200ff0877ac */ /* 0x000f220008000a00 */
[----:B0-----:R-:W-:-:S06]  /*0090*/  IMAD R0, R7, UR4, RZ ;  /* 0x0000000407007c24 */ /* 0x001fcc000f8e02ff */
[----:B------:R-:W1:Y:S01]  /*00a0*/  S2UR UR4, SR_CTAID.X ;  /* 0x00000000000479c3 */ /* 0x000e620000002500 */
[----:B------:R-:W0:Y:S01]  /*00b0*/  I2F.U32.RP R4, R0 ;  /* 0x0000000000047306 */ /* 0x000e220000209000 */
[----:B------:R-:W-:Y:S01]  /*00c0*/  IMAD.MOV R5, RZ, RZ, -R0 ;  /* 0x000000ffff057224 */ /* 0x000fe200078e0a00 */
[----:B------:R-:W-:-:S06]  /*00d0*/  ISETP.NE.U32.AND P0, PT, R0, RZ, PT ;  /* 0x000000ff0000720c */ /* 0x000fcc0003f05070 */
[----:B0-----:R-:W0:Y:S01]  /*00e0*/  MUFU.RCP R4, R4 ;  /* 0x0000000400047308 */ /* 0x001e220000001000 */
[----:B-1----:R-:W-:Y:S01]  /*00f0*/  IMAD R26, R7, UR4, R26 ;  /* 0x00000004071a7c24 */ /* 0x002fe2000f8e021a */
[----:B------:R-:W1:Y:S01]  /*0100*/  LDCU.64 UR4, c[0x0][0x358] ;  /* 0x00006b00ff0477ac */ /* 0x000e620008000a00 */
[----:B0-----:R-:W-:-:S05]  /*0110*/  VIADD R2, R4, 0xffffffe ;  /* 0x0ffffffe04027836 */ /* 0x001fca0000000000 */
[----:B------:R0:W5:Y:S02]  /*0120*/  F2I.FTZ.U32.TRUNC.NTZ R3, R2 ;  /* 0x0000000200037305 */ /* 0x000164000021f000 */
[----:B0-----:R-:W-:Y:S02]  /*0130*/  IMAD.MOV.U32 R2, RZ, RZ, RZ ;  /* 0x000000ffff027224 */ /* 0x001fe400078e00ff */
[----:B-----5:R-:W-:-:S04]  /*0140*/  IMAD R5, R5, R3, RZ ;  /* 0x0000000305057224 */ /* 0x020fc800078e02ff */
[----:B------:R-:W-:-:S06]  /*0150*/  IMAD.HI.U32 R6, R3, R5, R2 ;  /* 0x0000000503067227 */ /* 0x000fcc00078e0002 */
[----:B---3--:R-:W-:-:S04]  /*0160*/  IMAD.HI.U32 R3, R6, R23, RZ ;  /* 0x0000001706037227 */ /* 0x008fc800078e00ff */
[----:B------:R-:W-:-:S04]  /*0170*/  IMAD.MOV R5, RZ, RZ, -R3 ;  /* 0x000000ffff057224 */ /* 0x000fc800078e0a03 */
[----:B------:R-:W-:-:S05]  /*0180*/  IMAD R5, R0, R5, R23 ;  /* 0x0000000500057224 */ /* 0x000fca00078e0217 */
[----:B------:R-:W-:-:S13]  /*0190*/  ISETP.GE.U32.AND P1, PT, R5, R0, PT ;  /* 0x000000000500720c */ /* 0x000fda0003f26070 */
[----:B------:R-:W-:Y:S02]  /*01a0*/  @P1 IMAD.IADD R5, R5, 0x1, -R0 ;  /* 0x0000000105051824 */ /* 0x000fe400078e0a00 */
[----:B------:R-:W-:-:S03]  /*01b0*/  @P1 VIADD R3, R3, 0x1 ;  /* 0x0000000103031836 */ /* 0x000fc60000000000 */
[----:B------:R-:W-:Y:S01]  /*01c0*/  ISETP.GE.U32.AND P2, PT, R5, R0, PT ;  /* 0x000000000500720c */ /* 0x000fe20003f46070 */
[----:B------:R-:W-:-:S05]  /*01d0*/  VIADD R5, R0, 0xffffffff ;  /* 0xffffffff00057836 */ /* 0x000fca0000000000 */
[----:B------:R-:W-:-:S07]  /*01e0*/  ISETP.NE.AND P1, PT, R26, R5, PT ;  /* 0x000000051a00720c */ /* 0x000fce0003f25270 */
[----:B------:R-:W-:Y:S01]  /*01f0*/  @P2 VIADD R3, R3, 0x1 ;  /* 0x0000000103032836 */ /* 0x000fe20000000000 */
[----:B------:R-:W-:-:S05]  /*0200*/  @!P0 LOP3.LUT R3, RZ, R0, RZ, 0x33, !PT ;  /* 0x00000000ff038212 */ /* 0x000fca00078e33ff */
[----:B------:R-:W-:-:S05]  /*0210*/  IMAD R26, R26, R3, RZ ;  /* 0x000000031a1a7224 */ /* 0x000fca00078e02ff */
[----:B------:R-:W-:-:S04]  /*0220*/  @P1 IADD3 R23, PT, PT, R3, R26, RZ ;  /* 0x0000001a03171210 */ /* 0x000fc80007ffe0ff */
[----:B------:R-:W-:-:S13]  /*0230*/  ISETP.GE.AND P0, PT, R26, R23, PT ;  /* 0x000000171a00720c */ /* 0x000fda0003f06270 */
[----:B-12-4-:R-:W-:Y:S05]  /*0240*/  @P0 BRA `(.L_x_1) ;  /* 0x0000000800480947 */ /* 0x016fea0003800000 */
[--C-:B------:R-:W-:Y:S01]  /*0250*/  IMAD.IADD R0, R23, 0x1, -R26.reuse ;  /* 0x0000000117007824 */ /* 0x100fe200078e0a1a */
[----:B------:R-:W-:Y:S01]  /*0260*/  BSSY.RECONVERGENT B1, `(.L_x_2) ;  /* 0x0000027000017945 */ /* 0x000fe20003800200 */
[----:B------:R-:W-:Y:S01]  /*0270*/  IMAD.MOV.U32 R22, RZ, RZ, R26 ;  /* 0x000000ffff167224 */ /* 0x000fe200078e001a */
[----:B------:R-:W-:Y:S01]  /*0280*/  CS2R R20, SRZ ;  /* 0x0000000000147805 */ /* 0x000fe2000001ff00 */
[----:B------:R-:W-:Y:S01]  /*0290*/  IMAD.MOV.U32 R6, RZ, RZ, RZ ;  /* 0x000000ffff067224 */ /* 0x000fe200078e00ff */
[----:B------:R-:W-:Y:S01]  /*02a0*/  LOP3.LUT P0, R0, R0, 0x3, RZ, 0xc0, !PT ;  /* 0x0000000300007812 */ /* 0x000fe2000780c0ff */
[----:B------:R-:W-:-:S12]  /*02b0*/  IMAD.MOV.U32 R5, RZ, RZ, 0x40100000 ;  /* 0x40100000ff057424 */ /* 0x000fd800078e00ff */
[----:B------:R-:W-:Y:S05]  /*02c0*/  @!P0 BRA `(.L_x_3) ;  /* 0x0000000000808947 */ /* 0x000fea0003800000 */
[----:B------:R-:W-:Y:S01]  /*02d0*/  IMAD.MOV R25, RZ, RZ, -R0 ;  /* 0x000000ffff197224 */ /* 0x000fe200078e0a00 */
[----:B------:R-:W-:Y:S01]  /*02e0*/  CS2R R20, SRZ ;  /* 0x0000000000147805 */ /* 0x000fe2000001ff00 */
[----:B------:R-:W-:-:S07]  /*02f0*/  IMAD.MOV.U32 R22, RZ, RZ, R26 ;  /* 0x000000ffff167224 */ /* 0x000fce00078e001a */
.L_x_6:
[----:B------:R-:W0:Y:S01]  /*0300*/  I2F.F64 R2, R22 ;  /* 0x0000001600027312 */ /* 0x000e220000201c00 */
[----:B------:R-:W-:Y:S01]  /*0310*/  IADD3 R25, PT, PT, R25, 0x1, RZ ;  /* 0x0000000119197810 */ /* 0x000fe20007ffe0ff */
[----:B------:R-:W-:Y:S03]  /*0320*/  BSSY.RECONVERGENT B2, `(.L_x_4) ;  /* 0x0000017000027945 */ /* 0x000fe60003800200 */
[----:B------:R-:W-:Y:S01]  /*0330*/  ISETP.NE.AND P1, PT, R25, RZ, PT ;  /* 0x000000ff1900720c */ /* 0x000fe20003f25270 */
[----:B0-----:R-:W-:-:S08]  /*0340*/  DADD R2, R2, 0.5 ;  /* 0x3fe0000002027429 */ /* 0x001fd00000000000 */
[----:B------:R-:W-:-:S08]  /*0350*/  DMUL R2, R2, UR6 ;  /* 0x0000000602027c28 */ /* 0x000fd00008000000 */
[----:B------:R-:W-:Y:S01]  /*0360*/  DFMA R8, R2, R2, 1 ;  /* 0x3ff000000208742b */ /* 0x000fe20000000002 */
[----:B------:R-:W-:-:S05]  /*0370*/  IMAD.MOV.U32 R2, RZ, RZ, 0x1 ;  /* 0x00000001ff027424 */ /* 0x000fca00078e00ff */
[----:B------:R-:W0:Y:S02]  /*0380*/  MUFU.RCP64H R3, R9 ;  /* 0x0000000900037308 */ /* 0x000e240000001800 */
[----:B0-----:R-:W-:-:S08]  /*0390*/  DFMA R10, -R8, R2, 1 ;  /* 0x3ff00000080a742b */ /* 0x001fd00000000102 */
[----:B------:R-:W-:-:S08]  /*03a0*/  DFMA R10, R10, R10, R10 ;  /* 0x0000000a0a0a722b */ /* 0x000fd0000000000a */
[----:B------:R-:W-:-:S08]  /*03b0*/  DFMA R10, R2, R10, R2 ;  /* 0x0000000a020a722b */ /* 0x000fd00000000002 */
[----:B------:R-:W-:-:S08]  /*03c0*/  DFMA R2, -R8, R10, 1 ;  /* 0x3ff000000802742b */ /* 0x000fd0000000010a */
[----:B------:R-:W-:-:S08]  /*03d0*/  DFMA R2, R10, R2, R10 ;  /* 0x000000020a02722b */ /* 0x000fd0000000000a */
[----:B------:R-:W-:-:S08]  /*03e0*/  DMUL R10, R2, 4 ;  /* 0x40100000020a7828 */ /* 0x000fd00000000000 */
[----:B------:R-:W-:-:S08]  /*03f0*/  DFMA R12, -R8, R10, 4 ;  /* 0x40100000080c742b */ /* 0x000fd0000000010a */
[----:B------:R-:W-:-:S10]  /*0400*/  DFMA R2, R2, R12, R10 ;  /* 0x0000000c0202722b */ /* 0x000fd4000000000a */
[----:B------:R-:W-:-:S05]  /*0410*/  FFMA R0, RZ, R9, R3 ;  /* 0x00000009ff007223 */ /* 0x000fca0000000003 */
[----:B------:R-:W-:-:S13]  /*0420*/  FSETP.GT.AND P0, PT, |R0|, 1.469367938527859385e-39, PT ;  /* 0x001000000000780b */ /* 0x000fda0003f04200 */
[----:B------:R-:W-:Y:S05]  /*0430*/  @P0 BRA `(.L_x_5) ;  /* 0x0000000000140947 */ /* 0x000fea0003800000 */
[----:B------:R-:W-:Y:S01]  /*0440*/  IMAD.MOV.U32 R11, RZ, RZ, R9 ;  /* 0x000000ffff0b7224 */ /* 0x000fe200078e0009 */
[----:B------:R-:W-:-:S07]  /*0450*/  MOV R24, 0x470 ;  /* 0x0000047000187802 */ /* 0x000fce0000000f00 */
[----:B------:R-:W-:Y:S05]  /*0460*/  CALL.REL.NOINC `($__internal_0_$__cuda_sm20_div_rn_f64_full) ;  /* 0x0000000400f07944 */ /* 0x000fea0003c00000 */
[----:B------:R-:W-:Y:S02]  /*0470*/  IMAD.MOV.U32 R2, RZ, RZ, R8 ;  /* 0x000000ffff027224 */ /* 0x000fe400078e0008 */
[----:B------:R-:W-:-:S07]  /*0480*/  IMAD.MOV.U32 R3, RZ, RZ, R9 ;  /* 0x000000ffff037224 */ /* 0x000fce00078e0009 */
.L_x_5:
[----:B------:R-:W-:Y:S05]  /*0490*/  BSYNC.RECONVERGENT B2 ;  /* 0x0000000000027941 */ /* 0x000fea0003800200 */
.L_x_4:
[----:B------:R-:W-:Y:S01]  /*04a0*/  DADD R20, R2, R20 ;  /* 0x0000000002147229 */ /* 0x000fe20000000014 */
[----:B------:R-:W-:Y:S01]  /*04b0*/  VIADD R22, R22, 0x1 ;  /* 0x0000000116167836 */ /* 0x000fe20000000000 */
[----:B------:R-:W-:Y:S09]  /*04c0*/  @P1 BRA `(.L_x_6) ;  /* 0xfffffffc008c1947 */ /* 0x000ff2000383ffff */
.L_x_3:
[----:B------:R-:W-:Y:S05]  /*04d0*/  BSYNC.RECONVERGENT B1 ;  /* 0x0000000000017941 */ /* 0x000fea0003800200 */
.L_x_2:
[----:B------:R-:W-:-:S05]  /*04e0*/  IMAD.IADD R0, R26, 0x1, -R23 ;  /* 0x000000011a007824 */ /* 0x000fca00078e0a17 */
[----:B------:R-:W-:-:S13]  /*04f0*/  ISETP.GT.U32.AND P0, PT, R0, -0x4, PT ;  /* 0xfffffffc0000780c */ /* 0x000fda0003f04070 */
[----:B------:R-:W-:Y:S05]  /*0500*/  @P0 BRA `(.L_x_1) ;  /* 0x0000000400980947 */ /* 0x000fea0003800000 */
.L_x_15:
[----:B------:R-:W0:Y:S01]  /*0510*/  I2F.F64 R2, R22 ;  /* 0x0000001600027312 */ /* 0x000e220000201c00 */
[----:B------:R-:W-:Y:S01]  /*0520*/  BSSY.RECONVERGENT B1, `(.L_x_7) ;  /* 0x0000016000017945 */ /* 0x000fe20003800200 */
        /* <DEDUP_REMOVED lines=19> */
[----:B------:R-:W-:Y:S01]  /*0660*/  MOV R2, R8 ;  /* 0x0000000800027202 */ /* 0x000fe20000000f00 */
[----:B------:R-:W-:-:S07]  /*0670*/  IMAD.MOV.U32 R3, RZ, RZ, R9 ;  /* 0x000000ffff037224 */ /* 0x000fce00078e0009 */
.L_x_8:
[----:B------:R-:W-:Y:S05]  /*0680*/  BSYNC.RECONVERGENT B1 ;  /* 0x0000000000017941 */ /* 0x000fea0003800200 */
.L_x_7:
[----:B------:R-:W-:Y:S01]  /*0690*/  VIADD R0, R22, 0x1 ;  /* 0x0000000116007836 */ /* 0x000fe20000000000 */
[----:B------:R-:W-:Y:S01]  /*06a0*/  BSSY.RECONVERGENT B1, `(.L_x_9) ;  /* 0x0000016000017945 */ /* 0x000fe20003800200 */
[----:B------:R-:W-:Y:S02]  /*06b0*/  DADD R20, R2, R20 ;  /* 0x0000000002147229 */ /* 0x000fe40000000014 */
[----:B------:R-:W0:Y:S02]  /*06c0*/  I2F.F64 R8, R0 ;  /* 0x0000000000087312 */ /* 0x000e240000201c00 */
        /* <DEDUP_REMOVED lines=19> */
.L_x_10:
[----:B------:R-:W-:Y:S05]  /*0800*/  BSYNC.RECONVERGENT B1 ;  /* 0x0000000000017941 */ /* 0x000fea0003800200 */
.L_x_9:
        /* <DEDUP_REMOVED lines=25> */
.L_x_12:
[----:B------:R-:W-:Y:S05]  /*09a0*/  BSYNC.RECONVERGENT B1 ;  /* 0x0000000000017941 */ /* 0x000fea0003800200 */
.L_x_11:
        /* <DEDUP_REMOVED lines=23> */
.L_x_14:
[----:B------:R-:W-:Y:S05]  /*0b20*/  BSYNC.RECONVERGENT B1 ;  /* 0x0000000000017941 */ /* 0x000fea0003800200 */
.L_x_13:
[----:B------:R-:W-:Y:S01]  /*0b30*/  VIADD R22, R22, 0x4 ;  /* 0x0000000416167836 */ /* 0x000fe20000000000 */
[----:B------:R-:W-:-:S04]  /*0b40*/  DADD R20, R20, R8 ;  /* 0x0000000014147229 */ /* 0x000fc80000000008 */
[----:B------:R-:W-:-:S13]  /*0b50*/  ISETP.GE.AND P0, PT, R22, R23, PT ;  /* 0x000000171600720c */ /* 0x000fda0003f06270 */
[----:B------:R-:W-:Y:S05]  /*0b60*/  @!P0 BRA `(.L_x_15) ;  /* 0xfffffff800688947 */ /* 0x000fea000383ffff */
.L_x_1:
[----:B------:R-:W-:Y:S05]  /*0b70*/  BSYNC.RECONVERGENT B0 ;  /* 0x0000000000007941 */ /* 0x000fea0003800200 */
.L_x_0:
[----:B------:R-:W0:Y:S02]  /*0b80*/  LDC.64 R2, c[0x0][0x380] ;  /* 0x0000e000ff027b82 */ /* 0x000e240000000a00 */
[----:B0-----:R0:W5:Y:S02]  /*0b90*/  LDG.E.64 R4, desc[UR4][R2.64] ;  /* 0x0000000402047981 */ /* 0x001164000c1e1b00 */
.L_x_16:
[----:B-----5:R-:W-:Y:S01]  /*0ba0*/  DADD R6, R4, R20 ;  /* 0x0000000004067229 */ /* 0x020fe20000000014 */
[----:B------:R-:W-:Y:S09]  /*0bb0*/  YIELD ;  /* 0x0000000000007946 */ /* 0x000ff20003800000 */
[----:B------:R-:W2:Y:S02]  /*0bc0*/  ATOMG.E.CAS.64.STRONG.GPU PT, R6, [R2], R4, R6 ;  /* 0x00000004020673a9 */ /* 0x000ea400001ee506 */
[----:B--2---:R-:W-:Y:S01]  /*0bd0*/  ISETP.NE.U32.AND P0, PT, R4, R6, PT ;  /* 0x000000060400720c */ /* 0x004fe20003f05070 */
[----:B------:R-:W-:-:S03]  /*0be0*/  IMAD.MOV.U32 R4, RZ, RZ, R6 ;  /* 0x000000ffff047224 */ /* 0x000fc600078e0006 */
[-C--:B------:R-:W-:Y:S02]  /*0bf0*/  ISETP.NE.AND.EX P0, PT, R5, R7.reuse, PT, P0 ;  /* 0x000000070500720c */ /* 0x080fe40003f05300 */
[----:B------:R-:W-:-:S11]  /*0c00*/  MOV R5, R7 ;  /* 0x0000000700057202 */ /* 0x000fd60000000f00 */
[----:B------:R-:W-:Y:S05]  /*0c10*/  @P0 BRA `(.L_x_16) ;  /* 0xfffffffc00e00947 */ /* 0x000fea000383ffff */
[----:B------:R-:W-:Y:S05]  /*0c20*/  EXIT ;  /* 0x000000000000794d */ /* 0x000fea0003800000 */
        .weak           $__internal_0_$__cuda_sm20_div_rn_f64_full
        .type           $__internal_0_$__cuda_sm20_div_rn_f64_full,@function
        .size           $__internal_0_$__cuda_sm20_div_rn_f64_full,(.L_x_24 - $__internal_0_$__cuda_sm20_div_rn_f64_full)
$__internal_0_$__cuda_sm20_div_rn_f64_full:
[C---:B------:R-:W-:Y:S01]  /*0c30*/  FSETP.GEU.AND P0, PT, |R11|.reuse, 1.469367938527859385e-39, PT ;  /* 0x001000000b00780b */ /* 0x040fe20003f0e200 */
[----:B------:R-:W-:Y:S01]  /*0c40*/  IMAD.MOV.U32 R10, RZ, RZ, R8 ;  /* 0x000000ffff0a7224 */ /* 0x000fe200078e0008 */
[C---:B------:R-:W-:Y:S01]  /*0c50*/  LOP3.LUT R9, R11.reuse, 0x800fffff, RZ, 0xc0, !PT ;  /* 0x800fffff0b097812 */ /* 0x040fe200078ec0ff */
[----:B------:R-:W-:Y:S01]  /*0c60*/  IMAD.MOV.U32 R2, RZ, RZ, 0x1 ;  /* 0x00000001ff027424 */ /* 0x000fe200078e00ff */
[----:B------:R-:W-:Y:S01]  /*0c70*/  LOP3.LUT R4, R11, 0x7ff00000, RZ, 0xc0, !PT ;  /* 0x7ff000000b047812 */ /* 0x000fe200078ec0ff */
[----:B------:R-:W-:Y:S01]  /*0c80*/  IMAD.MOV.U32 R7, RZ, RZ, R5 ;  /* 0x000000ffff077224 */ /* 0x000fe200078e0005 */
[----:B------:R-:W-:Y:S01]  /*0c90*/  LOP3.LUT R9, R9, 0x3ff00000, RZ, 0xfc, !PT ;  /* 0x3ff0000009097812 */ /* 0x000fe200078efcff */
[----:B------:R-:W-:-:S06]  /*0ca0*/  IMAD.MOV.U32 R12, RZ, RZ, R6 ;  /* 0x000000ffff0c7224 */ /* 0x000fcc00078e0006 */
[----:B------:R-:W-:-:S06]  /*0cb0*/  @!P0 DMUL R8, R10, 8.98846567431157953865e+307 ;  /* 0x7fe000000a088828 */ /* 0x000fcc0000000000 */
[----:B------:R-:W0:Y:S02]  /*0cc0*/  MUFU.RCP64H R3, R9 ;  /* 0x0000000900037308 */ /* 0x000e240000001800 */
[----:B0-----:R-:W-:-:S08]  /*0cd0*/  DFMA R16, R2, -R8, 1 ;  /* 0x3ff000000210742b */ /* 0x001fd00000000808 */
[----:B------:R-:W-:-:S08]  /*0ce0*/  DFMA R16, R16, R16, R16 ;  /* 0x000000101010722b */ /* 0x000fd00000000010 */
[----:B------:R-:W-:Y:S01]  /*0cf0*/  DFMA R16, R2, R16, R2 ;  /* 0x000000100210722b */ /* 0x000fe20000000002 */
[----:B------:R-:W-:Y:S01]  /*0d00*/  LOP3.LUT R3, R7, 0x7ff00000, RZ, 0xc0, !PT ;  /* 0x7ff0000007037812 */ /* 0x000fe200078ec0ff */
[----:B------:R-:W-:-:S03]  /*0d10*/  IMAD.MOV.U32 R2, RZ, RZ, 0x1ca00000 ;  /* 0x1ca00000ff027424 */ /* 0x000fc600078e00ff */
[----:B------:R-:W-:Y:S01]  /*0d20*/  ISETP.GE.U32.AND P2, PT, R3, R4, PT ;  /* 0x000000040300720c */ /* 0x000fe20003f46070 */
[----:B------:R-:W-:Y:S02]  /*0d30*/  IMAD.MOV.U32 R0, RZ, RZ, R3 ;  /* 0x000000ffff007224 */ /* 0x000fe400078e0003 */
[----:B------:R-:W-:Y:S01]  /*0d40*/  DFMA R14, R16, -R8, 1 ;  /* 0x3ff00000100e742b */ /* 0x000fe20000000808 */
[----:B------:R-:W-:Y:S02]  /*0d50*/  SEL R13, R2, 0x63400000, !P2 ;  /* 0x63400000020d7807 */ /* 0x000fe40005000000 */
[----:B------:R-:W-:Y:S02]  /*0d60*/  FSETP.GEU.AND P2, PT, |R7|, 1.469367938527859385e-39, PT ;  /* 0x001000000700780b */ /* 0x000fe40003f4e200 */
[----:B------:R-:W-:-:S03]  /*0d70*/  LOP3.LUT R13, R13, 0x800fffff, R7, 0xf8, !PT ;  /* 0x800fffff0d0d7812 */ /* 0x000fc600078ef807 */
[----:B------:R-:W-:-:S08]  /*0d80*/  DFMA R14, R16, R14, R16 ;  /* 0x0000000e100e722b */ /* 0x000fd00000000010 */
[----:B------:R-:W-:Y:S05]  /*0d90*/  @P2 BRA `(.L_x_17) ;  /* 0x0000000000202947 */ /* 0x000fea0003800000 */
[----:B------:R-:W-:Y:S02]  /*0da0*/  LOP3.LUT R0, R11, 0x7ff00000, RZ, 0xc0, !PT ;  /* 0x7ff000000b007812 */ /* 0x000fe400078ec0ff */
[----:B------:R-:W-:Y:S02]  /*0db0*/  MOV R16, RZ ;  /* 0x000000ff00107202 */ /* 0x000fe40000000f00 */
[----:B------:R-:W-:-:S04]  /*0dc0*/  ISETP.GE.U32.AND P2, PT, R3, R0, PT ;  /* 0x000000000300720c */ /* 0x000fc80003f46070 */
[----:B------:R-:W-:-:S04]  /*0dd0*/  SEL R17, R2, 0x63400000, !P2 ;  /* 0x6340000002117807 */ /* 0x000fc80005000000 */
[----:B------:R-:W-:-:S04]  /*0de0*/  LOP3.LUT R17, R17, 0x80000000, R7, 0xf8, !PT ;  /* 0x8000000011117812 */ /* 0x000fc800078ef807 */
[----:B------:R-:W-:-:S06]  /*0df0*/  LOP3.LUT R17, R17, 0x100000, RZ, 0xfc, !PT ;  /* 0x0010000011117812 */ /* 0x000fcc00078efcff */
[----:B------:R-:W-:-:S10]  /*0e00*/  DFMA R12, R12, 2, -R16 ;  /* 0x400000000c0c782b */ /* 0x000fd40000000810 */
[----:B------:R-:W-:-:S07]  /*0e10*/  LOP3.LUT R0, R13, 0x7ff00000, RZ, 0xc0, !PT ;  /* 0x7ff000000d007812 */ /* 0x000fce00078ec0ff */
.L_x_17:
[----:B------:R-:W-:Y:S01]  /*0e20*/  DMUL R16, R14, R12 ;  /* 0x0000000c0e107228 */ /* 0x000fe20000000000 */
[----:B------:R-:W-:Y:S01]  /*0e30*/  @!P0 LOP3.LUT R4, R9, 0x7ff00000, RZ, 0xc0, !PT ;  /* 0x7ff0000009048812 */ /* 0x000fe200078ec0ff */
[----:B------:R-:W-:Y:S06]  /*0e40*/  BSSY.RECONVERGENT B3, `(.L_x_18) ;  /* 0x0000038000037945 */ /* 0x000fec0003800200 */
[----:B------:R-:W-:-:S08]  /*0e50*/  DFMA R18, R16, -R8, R12 ;  /* 0x800000081012722b */ /* 0x000fd0000000000c */
[----:B------:R-:W-:Y:S01]  /*0e60*/  DFMA R18, R14, R18, R16 ;  /* 0x000000120e12722b */ /* 0x000fe20000000010 */
[----:B------:R-:W-:Y:S02]  /*0e70*/  VIADD R14, R0, 0xffffffff ;  /* 0xffffffff000e7836 */ /* 0x000fe40000000000 */
[----:B------:R-:W-:-:S03]  /*0e80*/  VIADD R15, R4, 0xffffffff ;  /* 0xffffffff040f7836 */ /* 0x000fc60000000000 */
[----:B------:R-:W-:-:S04]  /*0e90*/  ISETP.GT.U32.AND P0, PT, R14, 0x7feffffe, PT ;  /* 0x7feffffe0e00780c */ /* 0x000fc80003f04070 */
[----:B------:R-:W-:-:S13]  /*0ea0*/  ISETP.GT.U32.OR P0, PT, R15, 0x7feffffe, P0 ;  /* 0x7feffffe0f00780c */ /* 0x000fda0000704470 */
[----:B------:R-:W-:Y:S05]  /*0eb0*/  @P0 BRA `(.L_x_19) ;  /* 0x00000000006c0947 */ /* 0x000fea0003800000 */
[----:B------:R-:W-:Y:S01]  /*0ec0*/  LOP3.LUT R4, R11, 0x7ff00000, RZ, 0xc0, !PT ;  /* 0x7ff000000b047812 */ /* 0x000fe200078ec0ff */
[----:B------:R-:W-:-:S03]  /*0ed0*/  IMAD.MOV.U32 R14, RZ, RZ, RZ ;  /* 0x000000ffff0e7224 */ /* 0x000fc600078e00ff */
[CC--:B------:R-:W-:Y:S02]  /*0ee0*/  VIADDMNMX R0, R3.reuse, -R4.reuse, 0xb9600000, !PT ;  /* 0xb960000003007446 */ /* 0x0c0fe40007800904 */
[----:B------:R-:W-:Y:S02]  /*0ef0*/  ISETP.GE.U32.AND P0, PT, R3, R4, PT ;  /* 0x000000040300720c */ /* 0x000fe40003f06070 */
[----:B------:R-:W-:Y:S02]  /*0f00*/  VIMNMX R0, PT, PT, R0, 0x46a00000, PT ;  /* 0x46a0000000007848 */ /* 0x000fe40003fe0100 */
[----:B------:R-:W-:-:S05]  /*0f10*/  SEL R3, R2, 0x63400000, !P0 ;  /* 0x6340000002037807 */ /* 0x000fca0004000000 */
[----:B------:R-:W-:-:S04]  /*0f20*/  IMAD.IADD R0, R0, 0x1, -R3 ;  /* 0x0000000100007824 */ /* 0x000fc800078e0a03 */
[----:B------:R-:W-:-:S06]  /*0f30*/  VIADD R15, R0, 0x7fe00000 ;  /* 0x7fe00000000f7836 */ /* 0x000fcc0000000000 */
[----:B------:R-:W-:-:S10]  /*0f40*/  DMUL R2, R18, R14 ;  /* 0x0000000e12027228 */ /* 0x000fd40000000000 */
[----:B------:R-:W-:-:S13]  /*0f50*/  FSETP.GTU.AND P0, PT, |R3|, 1.469367938527859385e-39, PT ;  /* 0x001000000300780b */ /* 0x000fda0003f0c200 */
[----:B------:R-:W-:Y:S05]  /*0f60*/  @P0 BRA `(.L_x_20) ;  /* 0x0000000000940947 */ /* 0x000fea0003800000 */
[----:B------:R-:W-:Y:S01]  /*0f70*/  DFMA R8, R18, -R8, R12 ;  /* 0x800000081208722b */ /* 0x000fe2000000000c */
[----:B------:R-:W-:-:S09]  /*0f80*/  IMAD.MOV.U32 R14, RZ, RZ, RZ ;  /* 0x000000ffff0e7224 */ /* 0x000fd200078e00ff */
[C---:B------:R-:W-:Y:S02]  /*0f90*/  FSETP.NEU.AND P0, PT, R9.reuse, RZ, PT ;  /* 0x000000ff0900720b */ /* 0x040fe40003f0d000 */
[----:B------:R-:W-:-:S04]  /*0fa0*/  LOP3.LUT R11, R9, 0x80000000, R11, 0x48, !PT ;  /* 0x80000000090b7812 */ /* 0x000fc800078e480b */
[----:B------:R-:W-:-:S07]  /*0fb0*/  LOP3.LUT R15, R11, R15, RZ, 0xfc, !PT ;  /* 0x0000000f0b0f7212 */ /* 0x000fce00078efcff */
[----:B------:R-:W-:Y:S05]  /*0fc0*/  @!P0 BRA `(.L_x_20) ;  /* 0x00000000007c8947 */ /* 0x000fea0003800000 */
[C---:B------:R-:W-:Y:S01]  /*0fd0*/  IADD3 R9, PT, PT, -R0.reuse, RZ, RZ ;  /* 0x000000ff00097210 */ /* 0x040fe20007ffe1ff */
[----:B------:R-:W-:Y:S01]  /*0fe0*/  IMAD.MOV.U32 R8, RZ, RZ, RZ ;  /* 0x000000ffff087224 */ /* 0x000fe200078e00ff */
[----:B------:R-:W-:Y:S01]  /*0ff0*/  DMUL.RP R14, R18, R14 ;  /* 0x0000000e120e7228 */ /* 0x000fe20000008000 */
[----:B------:R-:W-:-:S04]  /*1000*/  IADD3 R7, PT, PT, -R0, -0x43300000, RZ ;  /* 0xbcd0000000077810 */ /* 0x000fc80007ffe1ff */
[----:B------:R-:W-:-:S05]  /*1010*/  DFMA R8, R2, -R8, R18 ;  /* 0x800000080208722b */ /* 0x000fca0000000012 */
[----:B------:R-:W-:-:S05]  /*1020*/  LOP3.LUT R11, R15, R11, RZ, 0x3c, !PT ;  /* 0x0000000b0f0b7212 */ /* 0x000fca00078e3cff */
[----:B------:R-:W-:-:S04]  /*1030*/  FSETP.NEU.AND P0, PT, |R9|, R7, PT ;  /* 0x000000070900720b */ /* 0x000fc80003f0d200 */
[----:B------:R-:W-:Y:S02]  /*1040*/  FSEL R2, R14, R2, !P0 ;  /* 0x000000020e027208 */ /* 0x000fe40004000000 */
[----:B------:R-:W-:Y:S01]  /*1050*/  FSEL R3, R11, R3, !P0 ;  /* 0x000000030b037208 */ /* 0x000fe20004000000 */
[----:B------:R-:W-:Y:S06]  /*1060*/  BRA `(.L_x_20) ;  /* 0x0000000000547947 */ /* 0x000fec0003800000 */
.L_x_19:
[----:B------:R-:W-:-:S14]  /*1070*/  DSETP.NAN.AND P0, PT, R6, R6, PT ;  /* 0x000000060600722a */ /* 0x000fdc0003f08000 */
[----:B------:R-:W-:Y:S05]  /*1080*/  @P0 BRA `(.L_x_21) ;  /* 0x0000000000440947 */ /* 0x000fea0003800000 */
[----:B------:R-:W-:-:S14]  /*1090*/  DSETP.NAN.AND P0, PT, R10, R10, PT ;  /* 0x0000000a0a00722a */ /* 0x000fdc0003f08000 */
[----:B------:R-:W-:Y:S05]  /*10a0*/  @P0 BRA `(.L_x_22) ;  /* 0x0000000000300947 */ /* 0x000fea0003800000 */
[----:B------:R-:W-:Y:S01]  /*10b0*/  ISETP.NE.AND P0, PT, R0, R4, PT ;  /* 0x000000040000720c */ /* 0x000fe20003f05270 */
[----:B------:R-:W-:Y:S02]  /*10c0*/  IMAD.MOV.U32 R2, RZ, RZ, 0x0 ;  /* 0x00000000ff027424 */ /* 0x000fe400078e00ff */
[----:B------:R-:W-:-:S10]  /*10d0*/  IMAD.MOV.U32 R3, RZ, RZ, -0x80000 ;  /* 0xfff80000ff037424 */ /* 0x000fd400078e00ff */
[----:B------:R-:W-:Y:S05]  /*10e0*/  @!P0 BRA `(.L_x_20) ;  /* 0x0000000000348947 */ /* 0x000fea0003800000 */
[----:B------:R-:W-:Y:S02]  /*10f0*/  ISETP.NE.AND P0, PT, R0, 0x7ff00000, PT ;  /* 0x7ff000000000780c */ /* 0x000fe40003f05270 */
[----:B------:R-:W-:Y:S02]  /*1100*/  LOP3.LUT R3, R7, 0x80000000, R11, 0x48, !PT ;  /* 0x8000000007037812 */ /* 0x000fe400078e480b */
[----:B------:R-:W-:-:S13]  /*1110*/  ISETP.EQ.OR P0, PT, R4, RZ, !P0 ;  /* 0x000000ff0400720c */ /* 0x000fda0004702670 */
[----:B------:R-:W-:Y:S01]  /*1120*/  @P0 LOP3.LUT R0, R3, 0x7ff00000, RZ, 0xfc, !PT ;  /* 0x7ff0000003000812 */ /* 0x000fe200078efcff */
[----:B------:R-:W-:Y:S02]  /*1130*/  @!P0 IMAD.MOV.U32 R2, RZ, RZ, RZ ;  /* 0x000000ffff028224 */ /* 0x000fe400078e00ff */
[----:B------:R-:W-:Y:S02]  /*1140*/  @P0 IMAD.MOV.U32 R2, RZ, RZ, RZ ;  /* 0x000000ffff020224 */ /* 0x000fe400078e00ff */
[----:B------:R-:W-:Y:S01]  /*1150*/  @P0 IMAD.MOV.U32 R3, RZ, RZ, R0 ;  /* 0x000000ffff030224 */ /* 0x000fe200078e0000 */
[----:B------:R-:W-:Y:S06]  /*1160*/  BRA `(.L_x_20) ;  /* 0x0000000000147947 */ /* 0x000fec0003800000 */
.L_x_22:
[----:B------:R-:W-:Y:S02]  /*1170*/  LOP3.LUT R3, R11, 0x80000, RZ, 0xfc, !PT ;  /* 0x000800000b037812 */ /* 0x000fe400078efcff */
[----:B------:R-:W-:Y:S01]  /*1180*/  MOV R2, R10 ;  /* 0x0000000a00027202 */ /* 0x000fe20000000f00 */
[----:B------:R-:W-:Y:S06]  /*1190*/  BRA `(.L_x_20) ;  /* 0x0000000000087947 */ /* 0x000fec0003800000 */
.L_x_21:
[----:B------:R-:W-:Y:S01]  /*11a0*/  LOP3.LUT R3, R7, 0x80000, RZ, 0xfc, !PT ;  /* 0x0008000007037812 */ /* 0x000fe200078efcff */
[----:B------:R-:W-:-:S07]  /*11b0*/  IMAD.MOV.U32 R2, RZ, RZ, R6 ;  /* 0x000000ffff027224 */ /* 0x000fce00078e0006 */
.L_x_20:
[----:B------:R-:W-:Y:S05]  /*11c0*/  BSYNC.RECONVERGENT B3 ;  /* 0x0000000000037941 */ /* 0x000fea0003800200 */
.L_x_18:
[----:B------:R-:W-:Y:S02]  /*11d0*/  IMAD.MOV.U32 R8, RZ, RZ, R2 ;  /* 0x000000ffff087224 */ /* 0x000fe400078e0002 */
[----:B------:R-:W-:Y:S02]  /*11e0*/  IMAD.MOV.U32 R9, RZ, RZ, R3 ;  /* 0x000000ffff097224 */ /* 0x000fe400078e0003 */
[----:B------:R-:W-:Y:S02]  /*11f0*/  IMAD.MOV.U32 R2, RZ, RZ, R24 ;  /* 0x000000ffff027224 */ /* 0x000fe400078e0018 */
[----:B------:R-:W-:-:S04]  /*1200*/  IMAD.MOV.U32 R3, RZ, RZ, 0x0 ;  /* 0x00000000ff037424 */ /* 0x000fc800078e00ff */
[----:B------:R-:W-:Y:S05]  /*1210*/  RET.REL.NODEC R2 `(_Z13accumulate_piPdid) ;  /* 0xffffffec02787950 */ /* 0x000fea0003c3ffff */
.L_x_23:
[----:B------:R-:W-:-:S00]  /*1220*/  BRA `(.L_x_23) ;  /* 0xfffffffc00fc7947 */ /* 0x000fc0000383ffff */
[----:B------:R-:W-:-:S00]  /*1230*/  NOP ;  /* 0x0000000000007918 */ /* 0x000fc00000000000 */
        /* <DEDUP_REMOVED lines=12> */
.L_x_24:


//--------------------- .nv.shared.reserved.0     --------------------------
	.section	.nv.shared.reserved.0,"aw",@nobits
	.weak		__nv_reservedSMEM_offset_0_alias
	.size		__nv_reservedSMEM_offset_0_alias, 0, 64
	.other		__nv_reservedSMEM_offset_0_alias,@"STO_CUDA_RESERVED_SHARED STV_DEFAULT"
__nv_reservedSMEM_offset_0_alias:
	.zero		0
	.zero		64


//--------------------- .nv.constant0._Z13accumulate_piPdid --------------------------
	.section	.nv.constant0._Z13accumulate_piPdid,"a",@progbits
	.sectionflags	@""
	.align	4
.nv.constant0._Z13accumulate_piPdid:
	.zero		920


//--------------------- SYMBOLS --------------------------

	.type		.nv.reservedSmem.offset0,@object
	.size		.nv.reservedSmem.offset0,0x4
